//
// Generated by NVIDIA NVVM Compiler
//
// Compiler Build ID: CL-36424714
// Cuda compilation tools, release 13.0, V13.0.88
// Based on NVVM 20.0.0
//

.version 9.0
.target sm_100
.address_size 64

	// .globl	_Z9blurImagePjS_ii

.visible .entry _Z9blurImagePjS_ii(
	.param .u64 .ptr .align 1 _Z9blurImagePjS_ii_param_0,
	.param .u64 .ptr .align 1 _Z9blurImagePjS_ii_param_1,
	.param .u32 _Z9blurImagePjS_ii_param_2,
	.param .u32 _Z9blurImagePjS_ii_param_3
)
{
	.reg .pred 	%p<29>;
	.reg .b32 	%r<78>;
	.reg .b32 	%f<66>;
	.reg .b64 	%rd<15>;

	ld.param.u64 	%rd3, [_Z9blurImagePjS_ii_param_0];
	ld.param.u64 	%rd2, [_Z9blurImagePjS_ii_param_1];
	ld.param.u32 	%r27, [_Z9blurImagePjS_ii_param_2];
	ld.param.u32 	%r29, [_Z9blurImagePjS_ii_param_3];
	cvta.to.global.u64 	%rd1, %rd3;
	mov.u32 	%r30, %ctaid.x;
	mov.u32 	%r31, %ntid.x;
	mul.lo.s32 	%r1, %r30, %r31;
	mov.u32 	%r2, %tid.x;
	add.s32 	%r3, %r1, %r2;
	mov.u32 	%r32, %ctaid.y;
	mov.u32 	%r33, %ntid.y;
	mov.u32 	%r34, %tid.y;
	mad.lo.s32 	%r35, %r32, %r33, %r34;
	setp.ge.s32 	%p2, %r3, %r27;
	setp.ge.s32 	%p3, %r35, %r29;
	or.pred  	%p4, %p2, %p3;
	@%p4 bra 	$L__BB0_15;
	add.s32 	%r5, %r3, -20;
	mul.lo.s32 	%r38, %r2, 3;
	mad.lo.s32 	%r6, %r1, 3, %r38;
	mul.lo.s32 	%r7, %r27, 3;
	mov.f32 	%f62, 0f00000000;
	mov.b32 	%r76, 0;
	mov.b32 	%r68, -20;
	mov.f32 	%f61, %f62;
	mov.f32 	%f60, %f62;
$L__BB0_2:
	add.s32 	%r40, %r68, %r35;
	setp.gt.s32 	%p5, %r40, -1;
	setp.lt.s32 	%p6, %r40, %r29;
	and.pred  	%p1, %p5, %p6;
	mad.lo.s32 	%r70, %r7, %r40, %r6;
	mov.b32 	%r72, -72;
	mov.u32 	%r71, %r5;
$L__BB0_3:
	setp.gt.s32 	%p7, %r71, -1;
	setp.lt.s32 	%p8, %r71, %r27;
	and.pred  	%p9, %p7, %p8;
	and.pred  	%p10, %p9, %p1;
	not.pred 	%p11, %p10;
	@%p11 bra 	$L__BB0_5;
	add.s32 	%r41, %r70, -60;
	mul.wide.s32 	%rd4, %r41, 4;
	add.s64 	%rd5, %rd1, %rd4;
	ld.global.u32 	%r42, [%rd5];
	cvt.rn.f32.u32 	%f32, %r42;
	add.f32 	%f60, %f60, %f32;
	ld.global.u32 	%r43, [%rd5+4];
	cvt.rn.f32.u32 	%f33, %r43;
	add.f32 	%f61, %f61, %f33;
	ld.global.u32 	%r44, [%rd5+8];
	cvt.rn.f32.u32 	%f34, %r44;
	add.f32 	%f62, %f62, %f34;
	add.s32 	%r76, %r76, 1;
$L__BB0_5:
	add.s32 	%r72, %r72, 12;
	setp.eq.s32 	%p12, %r72, 60;
	@%p12 bra 	$L__BB0_13;
	add.s32 	%r45, %r71, 1;
	setp.gt.s32 	%p13, %r45, -1;
	setp.lt.s32 	%p14, %r45, %r27;
	and.pred  	%p15, %p13, %p14;
	and.pred  	%p16, %p15, %p1;
	not.pred 	%p17, %p16;
	@%p17 bra 	$L__BB0_8;
	add.s32 	%r46, %r70, -57;
	mul.wide.s32 	%rd6, %r46, 4;
	add.s64 	%rd7, %rd1, %rd6;
	ld.global.u32 	%r47, [%rd7];
	cvt.rn.f32.u32 	%f35, %r47;
	add.f32 	%f60, %f60, %f35;
	ld.global.u32 	%r48, [%rd7+4];
	cvt.rn.f32.u32 	%f36, %r48;
	add.f32 	%f61, %f61, %f36;
	ld.global.u32 	%r49, [%rd7+8];
	cvt.rn.f32.u32 	%f37, %r49;
	add.f32 	%f62, %f62, %f37;
	add.s32 	%r76, %r76, 1;
$L__BB0_8:
	add.s32 	%r50, %r71, 2;
	setp.gt.s32 	%p18, %r50, -1;
	setp.lt.s32 	%p19, %r50, %r27;
	and.pred  	%p20, %p18, %p19;
	and.pred  	%p21, %p20, %p1;
	not.pred 	%p22, %p21;
	@%p22 bra 	$L__BB0_10;
	add.s32 	%r51, %r70, -54;
	mul.wide.s32 	%rd8, %r51, 4;
	add.s64 	%rd9, %rd1, %rd8;
	ld.global.u32 	%r52, [%rd9];
	cvt.rn.f32.u32 	%f38, %r52;
	add.f32 	%f60, %f60, %f38;
	ld.global.u32 	%r53, [%rd9+4];
	cvt.rn.f32.u32 	%f39, %r53;
	add.f32 	%f61, %f61, %f39;
	ld.global.u32 	%r54, [%rd9+8];
	cvt.rn.f32.u32 	%f40, %r54;
	add.f32 	%f62, %f62, %f40;
	add.s32 	%r76, %r76, 1;
$L__BB0_10:
	add.s32 	%r55, %r71, 3;
	setp.gt.s32 	%p23, %r55, -1;
	setp.lt.s32 	%p24, %r55, %r27;
	and.pred  	%p25, %p23, %p24;
	and.pred  	%p26, %p25, %p1;
	not.pred 	%p27, %p26;
	@%p27 bra 	$L__BB0_12;
	add.s32 	%r56, %r70, -51;
	mul.wide.s32 	%rd10, %r56, 4;
	add.s64 	%rd11, %rd1, %rd10;
	ld.global.u32 	%r57, [%rd11];
	cvt.rn.f32.u32 	%f41, %r57;
	add.f32 	%f60, %f60, %f41;
	ld.global.u32 	%r58, [%rd11+4];
	cvt.rn.f32.u32 	%f42, %r58;
	add.f32 	%f61, %f61, %f42;
	ld.global.u32 	%r59, [%rd11+8];
	cvt.rn.f32.u32 	%f43, %r59;
	add.f32 	%f62, %f62, %f43;
	add.s32 	%r76, %r76, 1;
$L__BB0_12:
	add.s32 	%r71, %r71, 4;
	add.s32 	%r70, %r70, 12;
	bra.uni 	$L__BB0_3;
$L__BB0_13:
	add.s32 	%r68, %r68, 1;
	setp.ne.s32 	%p28, %r68, 21;
	@%p28 bra 	$L__BB0_2;
	cvt.rn.f32.s32 	%f44, %r76;
	div.rn.f32 	%f45, %f60, %f44;
	div.rn.f32 	%f46, %f61, %f44;
	div.rn.f32 	%f47, %f62, %f44;
	mad.lo.s32 	%r60, %r27, %r35, %r3;
	mul.lo.s32 	%r61, %r60, 3;
	cvt.rzi.u32.f32 	%r62, %f45;
	and.b32  	%r63, %r62, 255;
	cvta.to.global.u64 	%rd12, %rd2;
	mul.wide.s32 	%rd13, %r61, 4;
	add.s64 	%rd14, %rd12, %rd13;
	st.global.u32 	[%rd14], %r63;
	cvt.rzi.u32.f32 	%r64, %f46;
	and.b32  	%r65, %r64, 255;
	st.global.u32 	[%rd14+4], %r65;
	cvt.rzi.u32.f32 	%r66, %f47;
	and.b32  	%r67, %r66, 255;
	st.global.u32 	[%rd14+8], %r67;
$L__BB0_15:
	ret;

}


// ===== COMPILED SASS (sm_100) =====

	.target	sm_100

	.elftype	@"ET_EXEC"


//--------------------- .note.nv.tkinfo           --------------------------
	.section	.note.nv.tkinfo,"",@"SHT_NOTE"
	.sectionflags	@"SHF_NOTE_NV_TKINFO"
	.tkinfo
        /*0018*/ 	.word	0x00000002
        /*0030*/ 	.string	""
        /*0030*/ 	.string	"ptxas"
        /*0030*/ 	.string	"Cuda compilation tools, release 13.0, V13.0.88"
        /*0030*/ 	.string	"Build cuda_13.0.r13.0/compiler.36424714_0"
        /*0030*/ 	.string	"-arch sm_100 -m 64 "



//--------------------- .note.nv.cuinfo           --------------------------
	.section	.note.nv.cuinfo,"",@"SHT_NOTE"
	.sectionflags	@"SHF_NOTE_NV_CUINFO"
        /*0018*/ 	.short	0x0002
        /*001a*/ 	.short	0x0064
        /*001c*/ 	.short	0x0082
	.zero		2


//--------------------- .nv.info                  --------------------------
	.section	.nv.info,"",@"SHT_CUDA_INFO"
	.align	4


	//----- nvinfo : EIATTR_REGCOUNT
	.align		4
        /*0000*/ 	.byte	0x04, 0x2f
        /*0002*/ 	.short	(.L_1 - .L_0)
	.align		4
.L_0:
        /*0004*/ 	.word	index@(_Z9blurImagePjS_ii)
        /*0008*/ 	.word	0x0000001f


	//----- nvinfo : EIATTR_FRAME_SIZE
	.align		4
.L_1:
        /*000c*/ 	.byte	0x04, 0x11
        /*000e*/ 	.short	(.L_3 - .L_2)
	.align		4
.L_2:
        /*0010*/ 	.word	index@($__internal_0_$__cuda_sm3x_div_rn_noftz_f32_slowpath)
        /*0014*/ 	.word	0x00000000


	//----- nvinfo : EIATTR_FRAME_SIZE
	.align		4
.L_3:
        /*0018*/ 	.byte	0x04, 0x11
        /*001a*/ 	.short	(.L_5 - .L_4)
	.align		4
.L_4:
        /*001c*/ 	.word	index@(_Z9blurImagePjS_ii)
        /*0020*/ 	.word	0x00000000


	//----- nvinfo : EIATTR_MIN_STACK_SIZE
	.align		4
.L_5:
        /*0024*/ 	.byte	0x04, 0x12
        /*0026*/ 	.short	(.L_7 - .L_6)
	.align		4
.L_6:
        /*0028*/ 	.word	index@(_Z9blurImagePjS_ii)
        /*002c*/ 	.word	0x00000000
.L_7:


//--------------------- .nv.compat                --------------------------
	.section	.nv.compat,"",@"SHT_CUDA_COMPAT_INFO"
	.align	4
        /*0000*/ 	.byte	0x02, 0x09, 0x00, 0x00, 0x02, 0x02, 0x01, 0x00, 0x02, 0x05, 0x05, 0x00, 0x03, 0x07, 0x01, 0x01
        /*0010*/ 	.byte	0x02, 0x03, 0x00, 0x00, 0x02, 0x06, 0x01, 0x00, 0x04, 0x0b, 0x08, 0x00, 0x01, 0x00, 0x00, 0x00
        /*0020*/ 	.byte	0x00, 0x00, 0x00, 0x00


//--------------------- .nv.info._Z9blurImagePjS_ii --------------------------
	.section	.nv.info._Z9blurImagePjS_ii,"",@"SHT_CUDA_INFO"
	.sectionflags	@""
	.align	4


	//----- nvinfo : EIATTR_CUDA_API_VERSION
	.align		4
        /*0000*/ 	.byte	0x04, 0x37
        /*0002*/ 	.short	(.L_9 - .L_8)
.L_8:
        /*0004*/ 	.word	0x00000082


	//----- nvinfo : EIATTR_KPARAM_INFO
	.align		4
.L_9:
        /*0008*/ 	.byte	0x04, 0x17
        /*000a*/ 	.short	(.L_11 - .L_10)
.L_10:
        /*000c*/ 	.word	0x00000000
        /*0010*/ 	.short	0x0003
        /*0012*/ 	.short	0x0014
        /*0014*/ 	.byte	0x00, 0xf0, 0x11, 0x00


	//----- nvinfo : EIATTR_KPARAM_INFO
	.align		4
.L_11:
        /*0018*/ 	.byte	0x04, 0x17
        /*001a*/ 	.short	(.L_13 - .L_12)
.L_12:
        /*001c*/ 	.word	0x00000000
        /*0020*/ 	.short	0x0002
        /*0022*/ 	.short	0x0010
        /*0024*/ 	.byte	0x00, 0xf0, 0x11, 0x00


	//----- nvinfo : EIATTR_KPARAM_INFO
	.align		4
.L_13:
        /*0028*/ 	.byte	0x04, 0x17
        /*002a*/ 	.short	(.L_15 - .L_14)
.L_14:
        /*002c*/ 	.word	0x00000000
        /*0030*/ 	.short	0x0001
        /*0032*/ 	.short	0x0008
        /*0034*/ 	.byte	0x00, 0xf5, 0x21, 0x00


	//----- nvinfo : EIATTR_KPARAM_INFO
	.align		4
.L_15:
        /*0038*/ 	.byte	0x04, 0x17
        /*003a*/ 	.short	(.L_17 - .L_16)
.L_16:
        /*003c*/ 	.word	0x00000000
        /*0040*/ 	.short	0x0000
        /*0042*/ 	.short	0x0000
        /*0044*/ 	.byte	0x00, 0xf5, 0x21, 0x00


	//----- nvinfo : EIATTR_SPARSE_MMA_MASK
	.align		4
.L_17:
        /*0048*/ 	.byte	0x03, 0x50
        /*004a*/ 	.short	0x0000


	//----- nvinfo : EIATTR_MAXREG_COUNT
	.align		4
        /*004c*/ 	.byte	0x03, 0x1b
        /*004e*/ 	.short	0x00ff


	//----- nvinfo : EIATTR_MERCURY_ISA_VERSION
	.align		4
        /*0050*/ 	.byte	0x03, 0x5f
        /*0052*/ 	.short	0x0101


	//----- nvinfo : EIATTR_VRC_CTA_INIT_COUNT
	.align		4
        /*0054*/ 	.byte	0x02, 0x4a
	.zero		1
	.zero		1


	//----- nvinfo : EIATTR_EXIT_INSTR_OFFSETS
	.align		4
        /*0058*/ 	.byte	0x04, 0x1c
        /*005a*/ 	.short	(.L_19 - .L_18)


	//   ....[0]....
.L_18:
        /*005c*/ 	.word	0x000000c0


	//   ....[1]....
        /*0060*/ 	.word	0x00000a40


	//----- nvinfo : EIATTR_CRS_STACK_SIZE
	.align		4
.L_19:
        /*0064*/ 	.byte	0x04, 0x1e
        /*0066*/ 	.short	(.L_21 - .L_20)
.L_20:
        /*0068*/ 	.word	0x00000000


	//----- nvinfo : EIATTR_CBANK_PARAM_SIZE
	.align		4
.L_21:
        /*006c*/ 	.byte	0x03, 0x19
        /*006e*/ 	.short	0x0018


	//----- nvinfo : EIATTR_PARAM_CBANK
	.align		4
        /*0070*/ 	.byte	0x04, 0x0a
        /*0072*/ 	.short	(.L_23 - .L_22)
	.align		4
.L_22:
        /*0074*/ 	.word	index@(.nv.constant0._Z9blurImagePjS_ii)
        /*0078*/ 	.short	0x0380
        /*007a*/ 	.short	0x0018


	//----- nvinfo : EIATTR_SW_WAR
	.align		4
.L_23:
        /*007c*/ 	.byte	0x04, 0x36
        /*007e*/ 	.short	(.L_25 - .L_24)
.L_24:
        /*0080*/ 	.word	0x00000008
.L_25:


//--------------------- .nv.callgraph             --------------------------
	.section	.nv.callgraph,"",@"SHT_CUDA_CALLGRAPH"
	.align	4
	.sectionentsize	8
	.align		4
        /*0000*/ 	.word	0x00000000
	.align		4
        /*0004*/ 	.word	0xffffffff
	.align		4
        /*0008*/ 	.word	0x00000000
	.align		4
        /*000c*/ 	.word	0xfffffffe
	.align		4
        /*0010*/ 	.word	0x00000000
	.align		4
        /*0014*/ 	.word	0xfffffffd
	.align		4
        /*0018*/ 	.word	0x00000000
	.align		4
        /*001c*/ 	.word	0xfffffffc


//--------------------- .text._Z9blurImagePjS_ii  --------------------------
	.section	.text._Z9blurImagePjS_ii,"ax",@progbits
	.align	128
        .global         _Z9blurImagePjS_ii
        .type           _Z9blurImagePjS_ii,@function
        .size           _Z9blurImagePjS_ii,(.L_x_23 - _Z9blurImagePjS_ii)
        .other          _Z9blurImagePjS_ii,@"STO_CUDA_ENTRY STV_DEFAULT"
_Z9blurImagePjS_ii:
.text._Z9blurImagePjS_ii:
[----:B------:R-:W-:Y:S01]  /*0000*/  LDC R1, c[0x0][0x37c] ;  /* 0x0000df00ff017b82 */ /* 0x000fe20000000800 */
[----:B------:R-:W0:Y:S07]  /*0010*/  S2R R3, SR_TID.Y ;  /* 0x0000000000037919 */ /* 0x000e2e0000002200 */
[----:B------:R-:W1:Y:S01]  /*0020*/  LDC R13, c[0x0][0x360] ;  /* 0x0000d800ff0d7b82 */ /* 0x000e620000000800 */
[----:B------:R-:W2:Y:S01]  /*0030*/  LDCU.64 UR4, c[0x0][0x390] ;  /* 0x00007200ff0477ac */ /* 0x000ea20008000a00 */
[----:B------:R-:W1:Y:S06]  /*0040*/  S2R R0, SR_TID.X ;  /* 0x0000000000007919 */ /* 0x000e6c0000002100 */
[----:B------:R-:W0:Y:S08]  /*0050*/  S2UR UR7, SR_CTAID.Y ;  /* 0x00000000000779c3 */ /* 0x000e300000002600 */
[----:B------:R-:W0:Y:S08]  /*0060*/  LDC R12, c[0x0][0x364] ;  /* 0x0000d900ff0c7b82 */ /* 0x000e300000000800 */
[----:B------:R-:W1:Y:S01]  /*0070*/  S2UR UR6, SR_CTAID.X ;  /* 0x00000000000679c3 */ /* 0x000e620000002500 */
[----:B0-----:R-:W-:-:S05]  /*0080*/  IMAD R12, R12, UR7, R3 ;  /* 0x000000070c0c7c24 */ /* 0x001fca000f8e0203 */
[----:B--2---:R-:W-:Y:S01]  /*0090*/  ISETP.GE.AND P0, PT, R12, UR5, PT ;  /* 0x000000050c007c0c */ /* 0x004fe2000bf06270 */
[----:B-1----:R-:W-:-:S05]  /*00a0*/  IMAD R13, R13, UR6, R0 ;  /* 0x000000060d0d7c24 */ /* 0x002fca000f8e0200 */
[----:B------:R-:W-:-:S13]  /*00b0*/  ISETP.GE.OR P0, PT, R13, UR4, P0 ;  /* 0x000000040d007c0c */ /* 0x000fda0008706670 */
[----:B------:R-:W-:Y:S05]  /*00c0*/  @P0 EXIT ;  /* 0x000000000000094d */ /* 0x000fea0003800000 */
[C---:B------:R-:W-:Y:S01]  /*00d0*/  VIADD R14, R13.reuse, 0xffffffec ;  /* 0xffffffec0d0e7836 */ /* 0x040fe20000000000 */
[----:B------:R-:W-:Y:S01]  /*00e0*/  CS2R R2, SRZ ;  /* 0x0000000000027805 */ /* 0x000fe2000001ff00 */
[----:B------:R-:W-:Y:S01]  /*00f0*/  IMAD R15, R13, 0x3, RZ ;  /* 0x000000030d0f7824 */ /* 0x000fe200078e02ff */
[----:B------:R-:W0:Y:S01]  /*0100*/  LDCU.64 UR8, c[0x0][0x358] ;  /* 0x00006b00ff0877ac */ /* 0x000e220008000a00 */
[----:B------:R-:W-:Y:S02]  /*0110*/  IMAD.MOV.U32 R0, RZ, RZ, RZ ;  /* 0x000000ffff007224 */ /* 0x000fe400078e00ff */
[----:B------:R-:W-:Y:S01]  /*0120*/  IMAD.MOV.U32 R16, RZ, RZ, RZ ;  /* 0x000000ffff107224 */ /* 0x000fe200078e00ff */
[----:B------:R-:W-:Y:S01]  /*0130*/  UIMAD UR4, UR4, 0x3, URZ ;  /* 0x00000003040478a4 */ /* 0x000fe2000f8e02ff */
[----:B------:R-:W-:-:S11]  /*0140*/  UMOV UR6, 0xffffffec ;  /* 0xffffffec00067882 */ /* 0x000fd60000000000 */
.L_x_4:
[----:B------:R-:W1:Y:S01]  /*0150*/  LDCU UR5, c[0x0][0x394] ;  /* 0x00007280ff0577ac */ /* 0x000e620008000800 */
[----:B--2---:R-:W2:Y:S01]  /*0160*/  LDC.64 R4, c[0x0][0x380] ;  /* 0x0000e000ff047b82 */ /* 0x004ea20000000a00 */
[----:B------:R-:W-:Y:S01]  /*0170*/  VIADD R6, R12, UR6 ;  /* 0x000000060c067c36 */ /* 0x000fe20008000000 */
[----:B------:R-:W-:Y:S01]  /*0180*/  UIADD3 UR6, UPT, UPT, UR6, 0x1, URZ ;  /* 0x0000000106067890 */ /* 0x000fe2000fffe0ff */
[----:B------:R-:W-:Y:S01]  /*0190*/  IMAD.MOV.U32 R18, RZ, RZ, R14 ;  /* 0x000000ffff127224 */ /* 0x000fe200078e000e */
[----:B------:R-:W3:Y:S01]  /*01a0*/  LDCU UR7, c[0x0][0x390] ;  /* 0x00007200ff0777ac */ /* 0x000ee20008000800 */
[C---:B------:R-:W-:Y:S01]  /*01b0*/  IMAD R17, R6.reuse, UR4, R15 ;  /* 0x0000000406117c24 */ /* 0x040fe2000f8e020f */
[----:B------:R-:W-:Y:S01]  /*01c0*/  UISETP.NE.AND UP1, UPT, UR6, 0x15, UPT ;  /* 0x000000150600788c */ /* 0x000fe2000bf25270 */
[----:B-1----:R-:W-:Y:S01]  /*01d0*/  ISETP.GE.AND P0, PT, R6, UR5, PT ;  /* 0x0000000506007c0c */ /* 0x002fe2000bf06270 */
[----:B------:R-:W-:-:S03]  /*01e0*/  UMOV UR5, 0xffffffb8 ;  /* 0xffffffb800057882 */ /* 0x000fc60000000000 */
[----:B------:R-:W-:-:S13]  /*01f0*/  ISETP.GT.AND P0, PT, R6, -0x1, !P0 ;  /* 0xffffffff0600780c */ /* 0x000fda0004704270 */
.L_x_3:
[C---:B---3--:R-:W-:Y:S01]  /*0200*/  ISETP.GE.AND P1, PT, R18.reuse, UR7, PT ;  /* 0x0000000712007c0c */ /* 0x048fe2000bf26270 */
[----:B------:R-:W-:Y:S03]  /*0210*/  BSSY.RECONVERGENT B0, `(.L_x_0) ;  /* 0x0000010000007945 */ /* 0x000fe60003800200 */
[----:B------:R-:W-:-:S04]  /*0220*/  ISETP.GT.AND P1, PT, R18, -0x1, !P1 ;  /* 0xffffffff1200780c */ /* 0x000fc80004f24270 */
[----:B------:R-:W-:-:S13]  /*0230*/  PLOP3.LUT P1, PT, P1, P0, PT, 0x80, 0x8 ;  /* 0x000000000008781c */ /* 0x000fda0000f21070 */
[----:B------:R-:W-:Y:S05]  /*0240*/  @!P1 BRA `(.L_x_1) ;  /* 0x0000000000309947 */ /* 0x000fea0003800000 */
[----:B------:R-:W-:-:S04]  /*0250*/  VIADD R7, R17, 0xffffffc4 ;  /* 0xffffffc411077836 */ /* 0x000fc80000000000 */
[----:B--2---:R-:W-:-:S05]  /*0260*/  IMAD.WIDE R6, R7, 0x4, R4 ;  /* 0x0000000407067825 */ /* 0x004fca00078e0204 */
[----:B0-----:R-:W2:Y:S04]  /*0270*/  LDG.E R8, desc[UR8][R6.64] ;  /* 0x0000000806087981 */ /* 0x001ea8000c1e1900 */
[----:B------:R-:W3:Y:S04]  /*0280*/  LDG.E R9, desc[UR8][R6.64+0x4] ;  /* 0x0000040806097981 */ /* 0x000ee8000c1e1900 */
[----:B------:R-:W4:Y:S01]  /*0290*/  LDG.E R10, desc[UR8][R6.64+0x8] ;  /* 0x00000808060a7981 */ /* 0x000f22000c1e1900 */
[----:B------:R-:W-:Y:S02]  /*02a0*/  IADD3 R16, PT, PT, R16, 0x1, RZ ;  /* 0x0000000110107810 */ /* 0x000fe40007ffe0ff */
[----:B--2---:R-:W-:-:S02]  /*02b0*/  I2FP.F32.U32 R8, R8 ;  /* 0x0000000800087245 */ /* 0x004fc40000201000 */
[----:B---3--:R-:W-:-:S03]  /*02c0*/  I2FP.F32.U32 R9, R9 ;  /* 0x0000000900097245 */ /* 0x008fc60000201000 */
[----:B------:R-:W-:Y:S01]  /*02d0*/  FADD R3, R3, R8 ;  /* 0x0000000803037221 */ /* 0x000fe20000000000 */
[----:B----4-:R-:W-:Y:S01]  /*02e0*/  I2FP.F32.U32 R11, R10 ;  /* 0x0000000a000b7245 */ /* 0x010fe20000201000 */
[----:B------:R-:W-:-:S04]  /*02f0*/  FADD R2, R2, R9 ;  /* 0x0000000902027221 */ /* 0x000fc80000000000 */
[----:B------:R-:W-:-:S07]  /*0300*/  FADD R0, R0, R11 ;  /* 0x0000000b00007221 */ /* 0x000fce0000000000 */
.L_x_1:
[----:B0-----:R-:W-:Y:S05]  /*0310*/  BSYNC.RECONVERGENT B0 ;  /* 0x0000000000007941 */ /* 0x001fea0003800200 */
.L_x_0:
[----:B------:R-:W-:-:S04]  /*0320*/  UIADD3 UR5, UPT, UPT, UR5, 0xc, URZ ;  /* 0x0000000c05057890 */ /* 0x000fc8000fffe0ff */
[----:B------:R-:W-:-:S09]  /*0330*/  UISETP.NE.AND UP0, UPT, UR5, 0x3c, UPT ;  /* 0x0000003c0500788c */ /* 0x000fd2000bf05270 */
[----:B------:R-:W-:Y:S05]  /*0340*/  BRA.U !UP0, `(.L_x_2) ;  /* 0x0000000108d87547 */ /* 0x000fea000b800000 */
[C---:B------:R-:W-:Y:S02]  /*0350*/  VIADD R6, R18.reuse, 0x1 ;  /* 0x0000000112067836 */ /* 0x040fe40000000000 */
[----:B------:R-:W-:-:S03]  /*0360*/  VIADD R7, R18, 0x2 ;  /* 0x0000000212077836 */ /* 0x000fc60000000000 */
[C---:B------:R-:W-:Y:S02]  /*0370*/  ISETP.GE.AND P1, PT, R6.reuse, UR7, PT ;  /* 0x0000000706007c0c */ /* 0x040fe4000bf26270 */
[C---:B------:R-:W-:Y:S02]  /*0380*/  ISETP.GE.AND P3, PT, R7.reuse, UR7, PT ;  /* 0x0000000707007c0c */ /* 0x040fe4000bf66270 */
[----:B------:R-:W-:Y:S01]  /*0390*/  ISETP.GT.AND P1, PT, R6, -0x1, !P1 ;  /* 0xffffffff0600780c */ /* 0x000fe20004f24270 */
[----:B------:R-:W-:Y:S01]  /*03a0*/  VIADD R6, R18, 0x3 ;  /* 0x0000000312067836 */ /* 0x000fe20000000000 */
[----:B------:R-:W-:Y:S02]  /*03b0*/  ISETP.GT.AND P3, PT, R7, -0x1, !P3 ;  /* 0xffffffff0700780c */ /* 0x000fe40005f64270 */
[----:B------:R-:W-:Y:S02]  /*03c0*/  PLOP3.LUT P1, PT, P1, P0, PT, 0x80, 0x8 ;  /* 0x000000000008781c */ /* 0x000fe40000f21070 */
[----:B------:R-:W-:-:S02]  /*03d0*/  ISETP.GE.AND P2, PT, R6, UR7, PT ;  /* 0x0000000706007c0c */ /* 0x000fc4000bf46270 */
[----:B------:R-:W-:Y:S02]  /*03e0*/  PLOP3.LUT P3, PT, P3, P0, PT, 0x80, 0x8 ;  /* 0x000000000008781c */ /* 0x000fe40001f61070 */
[----:B------:R-:W-:-:S04]  /*03f0*/  ISETP.GT.AND P2, PT, R6, -0x1, !P2 ;  /* 0xffffffff0600780c */ /* 0x000fc80005744270 */
[----:B------:R-:W-:-:S03]  /*0400*/  PLOP3.LUT P2, PT, P2, P0, PT, 0x80, 0x8 ;  /* 0x000000000008781c */ /* 0x000fc60001741070 */
[----:B------:R-:W0:Y:S01]  /*0410*/  @P1 LDC.64 R8, c[0x0][0x380] ;  /* 0x0000e000ff081b82 */ /* 0x000e220000000a00 */
[----:B------:R-:W-:-:S03]  /*0420*/  @P1 VIADD R19, R17, 0xffffffc7 ;  /* 0xffffffc711131836 */ /* 0x000fc60000000000 */
[----:B------:R-:W-:-:S04]  /*0430*/  @P3 VIADD R21, R17, 0xffffffca ;  /* 0xffffffca11153836 */ /* 0x000fc80000000000 */
[----:B------:R-:W1:Y:S08]  /*0440*/  @P3 LDC.64 R10, c[0x0][0x380] ;  /* 0x0000e000ff0a3b82 */ /* 0x000e700000000a00 */
[----:B------:R-:W3:Y:S01]  /*0450*/  @P2 LDC.64 R6, c[0x0][0x380] ;  /* 0x0000e000ff062b82 */ /* 0x000ee20000000a00 */
[----:B------:R-:W-:Y:S01]  /*0460*/  @P2 IADD3 R23, PT, PT, R17, -0x33, RZ ;  /* 0xffffffcd11172810 */ /* 0x000fe20007ffe0ff */
[----:B0-----:R-:W-:-:S05]  /*0470*/  @P1 IMAD.WIDE R8, R19, 0x4, R8 ;  /* 0x0000000413081825 */ /* 0x001fca00078e0208 */
[----:B------:R-:W4:Y:S01]  /*0480*/  @P1 LDG.E R19, desc[UR8][R8.64] ;  /* 0x0000000808131981 */ /* 0x000f22000c1e1900 */
[----:B-1----:R-:W-:-:S03]  /*0490*/  @P3 IMAD.WIDE R10, R21, 0x4, R10 ;  /* 0x00000004150a3825 */ /* 0x002fc600078e020a */
[----:B------:R-:W5:Y:S04]  /*04a0*/  @P1 LDG.E R24, desc[UR8][R8.64+0x8] ;  /* 0x0000080808181981 */ /* 0x000f68000c1e1900 */
[----:B------:R5:W2:Y:S01]  /*04b0*/  @P1 LDG.E R21, desc[UR8][R8.64+0x4] ;  /* 0x0000040808151981 */ /* 0x000aa2000c1e1900 */
[----:B---3--:R-:W-:-:S03]  /*04c0*/  @P2 IMAD.WIDE R6, R23, 0x4, R6 ;  /* 0x0000000417062825 */ /* 0x008fc600078e0206 */
[----:B------:R-:W3:Y:S04]  /*04d0*/  @P3 LDG.E R22, desc[UR8][R10.64] ;  /* 0x000000080a163981 */ /* 0x000ee8000c1e1900 */
[----:B------:R-:W3:Y:S04]  /*04e0*/  @P3 LDG.E R20, desc[UR8][R10.64+0x4] ;  /* 0x000004080a143981 */ /* 0x000ee8000c1e1900 */
[----:B------:R-:W3:Y:S04]  /*04f0*/  @P3 LDG.E R25, desc[UR8][R10.64+0x8] ;  /* 0x000008080a193981 */ /* 0x000ee8000c1e1900 */
[----:B------:R-:W3:Y:S04]  /*0500*/  @P2 LDG.E R27, desc[UR8][R6.64] ;  /* 0x00000008061b2981 */ /* 0x000ee8000c1e1900 */
[----:B------:R-:W3:Y:S04]  /*0510*/  @P2 LDG.E R23, desc[UR8][R6.64+0x4] ;  /* 0x0000040806172981 */ /* 0x000ee8000c1e1900 */
[----:B------:R0:W3:Y:S01]  /*0520*/  @P2 LDG.E R28, desc[UR8][R6.64+0x8] ;  /* 0x00000808061c2981 */ /* 0x0000e2000c1e1900 */
[----:B------:R-:W-:-:S04]  /*0530*/  @P1 VIADD R16, R16, 0x1 ;  /* 0x0000000110101836 */ /* 0x000fc80000000000 */
[----:B------:R-:W-:Y:S02]  /*0540*/  @P3 VIADD R16, R16, 0x1 ;  /* 0x0000000110103836 */ /* 0x000fe40000000000 */
[----:B------:R-:W-:Y:S02]  /*0550*/  VIADD R18, R18, 0x4 ;  /* 0x0000000412127836 */ /* 0x000fe40000000000 */
[----:B------:R-:W-:Y:S02]  /*0560*/  VIADD R17, R17, 0xc ;  /* 0x0000000c11117836 */ /* 0x000fe40000000000 */
[----:B------:R-:W-:Y:S01]  /*0570*/  @P2 VIADD R16, R16, 0x1 ;  /* 0x0000000110102836 */ /* 0x000fe20000000000 */
[----:B----4-:R-:W-:Y:S02]  /*0580*/  @P1 I2FP.F32.U32 R26, R19 ;  /* 0x00000013001a1245 */ /* 0x010fe40000201000 */
[----:B-----5:R-:W-:Y:S02]  /*0590*/  @P1 I2FP.F32.U32 R9, R24 ;  /* 0x0000001800091245 */ /* 0x020fe40000201000 */
[----:B--2---:R-:W-:Y:S01]  /*05a0*/  @P1 I2FP.F32.U32 R21, R21 ;  /* 0x0000001500151245 */ /* 0x004fe20000201000 */
[----:B------:R-:W-:-:S02]  /*05b0*/  @P1 FADD R3, R3, R26 ;  /* 0x0000001a03031221 */ /* 0x000fc40000000000 */
[----:B------:R-:W-:Y:S01]  /*05c0*/  @P1 FADD R0, R0, R9 ;  /* 0x0000000900001221 */ /* 0x000fe20000000000 */
[----:B---3--:R-:W-:Y:S01]  /*05d0*/  @P3 I2FP.F32.U32 R22, R22 ;  /* 0x0000001600163245 */ /* 0x008fe20000201000 */
[----:B------:R-:W-:Y:S01]  /*05e0*/  @P1 FADD R2, R2, R21 ;  /* 0x0000001502021221 */ /* 0x000fe20000000000 */
[----:B------:R-:W-:Y:S02]  /*05f0*/  @P3 I2FP.F32.U32 R19, R20 ;  /* 0x0000001400133245 */ /* 0x000fe40000201000 */
[----:B------:R-:W-:Y:S01]  /*0600*/  @P3 I2FP.F32.U32 R25, R25 ;  /* 0x0000001900193245 */ /* 0x000fe20000201000 */
[----:B------:R-:W-:Y:S02]  /*0610*/  @P3 FADD R3, R3, R22 ;  /* 0x0000001603033221 */ /* 0x000fe40000000000 */
[----:B------:R-:W-:Y:S01]  /*0620*/  @P3 FADD R2, R2, R19 ;  /* 0x0000001302023221 */ /* 0x000fe20000000000 */
[----:B0-----:R-:W-:Y:S01]  /*0630*/  @P2 I2FP.F32.U32 R6, R27 ;  /* 0x0000001b00062245 */ /* 0x001fe20000201000 */
[----:B------:R-:W-:Y:S01]  /*0640*/  @P3 FADD R0, R0, R25 ;  /* 0x0000001900003221 */ /* 0x000fe20000000000 */
[----:B------:R-:W-:-:S02]  /*0650*/  @P2 I2FP.F32.U32 R23, R23 ;  /* 0x0000001700172245 */ /* 0x000fc40000201000 */
[----:B------:R-:W-:Y:S01]  /*0660*/  @P2 I2FP.F32.U32 R7, R28 ;  /* 0x0000001c00072245 */ /* 0x000fe20000201000 */
[----:B------:R-:W-:Y:S02]  /*0670*/  @P2 FADD R3, R3, R6 ;  /* 0x0000000603032221 */ /* 0x000fe40000000000 */
[----:B------:R-:W-:Y:S02]  /*0680*/  @P2 FADD R2, R2, R23 ;  /* 0x0000001702022221 */ /* 0x000fe40000000000 */
[----:B------:R-:W-:Y:S01]  /*0690*/  @P2 FADD R0, R0, R7 ;  /* 0x0000000700002221 */ /* 0x000fe20000000000 */
[----:B------:R-:W-:Y:S06]  /*06a0*/  BRA `(.L_x_3) ;  /* 0xfffffff800d47947 */ /* 0x000fec000383ffff */
.L_x_2:
[----:B------:R-:W-:Y:S05]  /*06b0*/  BRA.U UP1, `(.L_x_4) ;  /* 0xfffffff901a47547 */ /* 0x000fea000b83ffff */
[----:B--2---:R-:W-:Y:S01]  /*06c0*/  I2FP.F32.S32 R4, R16 ;  /* 0x0000001000047245 */ /* 0x004fe20000201400 */
[----:B------:R-:W-:Y:S03]  /*06d0*/  BSSY.RECONVERGENT B0, `(.L_x_5) ;  /* 0x000000c000007945 */ /* 0x000fe60003800200 */
[----:B------:R-:W0:Y:S08]  /*06e0*/  MUFU.RCP R5, R4 ;  /* 0x0000000400057308 */ /* 0x000e300000001000 */
[----:B------:R-:W1:Y:S01]  /*06f0*/  FCHK P0, R3, R4 ;  /* 0x0000000403007302 */ /* 0x000e620000000000 */
[----:B0-----:R-:W-:-:S04]  /*0700*/  FFMA R6, -R4, R5, 1 ;  /* 0x3f80000004067423 */ /* 0x001fc80000000105 */
[----:B------:R-:W-:-:S04]  /*0710*/  FFMA R6, R5, R6, R5 ;  /* 0x0000000605067223 */ /* 0x000fc80000000005 */
[----:B------:R-:W-:-:S04]  /*0720*/  FFMA R5, R3, R6, RZ ;  /* 0x0000000603057223 */ /* 0x000fc800000000ff */
[----:B------:R-:W-:-:S04]  /*0730*/  FFMA R7, -R4, R5, R3 ;  /* 0x0000000504077223 */ /* 0x000fc80000000103 */
[----:B------:R-:W-:Y:S01]  /*0740*/  FFMA R5, R6, R7, R5 ;  /* 0x0000000706057223 */ /* 0x000fe20000000005 */
[----:B-1----:R-:W-:Y:S06]  /*0750*/  @!P0 BRA `(.L_x_6) ;  /* 0x00000000000c8947 */ /* 0x002fec0003800000 */
[----:B------:R-:W-:-:S07]  /*0760*/  MOV R8, 0x780 ;  /* 0x0000078000087802 */ /* 0x000fce0000000f00 */
[----:B------:R-:W-:Y:S05]  /*0770*/  CALL.REL.NOINC `($__internal_0_$__cuda_sm3x_div_rn_noftz_f32_slowpath) ;  /* 0x0000000000b47944 */ /* 0x000fea0003c00000 */
[----:B------:R-:W-:-:S07]  /*0780*/  MOV R5, R3 ;  /* 0x0000000300057202 */ /* 0x000fce0000000f00 */
.L_x_6:
[----:B------:R-:W-:Y:S05]  /*0790*/  BSYNC.RECONVERGENT B0 ;  /* 0x0000000000007941 */ /* 0x000fea0003800200 */
.L_x_5:
[----:B------:R-:W0:Y:S01]  /*07a0*/  MUFU.RCP R3, R4 ;  /* 0x0000000400037308 */ /* 0x000e220000001000 */
[----:B------:R-:W-:Y:S07]  /*07b0*/  BSSY.RECONVERGENT B0, `(.L_x_7) ;  /* 0x000000c000007945 */ /* 0x000fee0003800200 */
[----:B------:R-:W1:Y:S01]  /*07c0*/  FCHK P0, R2, R4 ;  /* 0x0000000402007302 */ /* 0x000e620000000000 */
[----:B0-----:R-:W-:-:S04]  /*07d0*/  FFMA R6, -R4, R3, 1 ;  /* 0x3f80000004067423 */ /* 0x001fc80000000103 */
[----:B------:R-:W-:-:S04]  /*07e0*/  FFMA R8, R3, R6, R3 ;  /* 0x0000000603087223 */ /* 0x000fc80000000003 */
[----:B------:R-:W-:-:S04]  /*07f0*/  FFMA R3, R2, R8, RZ ;  /* 0x0000000802037223 */ /* 0x000fc800000000ff */
[----:B------:R-:W-:-:S04]  /*0800*/  FFMA R6, -R4, R3, R2 ;  /* 0x0000000304067223 */ /* 0x000fc80000000102 */
[----:B------:R-:W-:Y:S01]  /*0810*/  FFMA R6, R8, R6, R3 ;  /* 0x0000000608067223 */ /* 0x000fe20000000003 */
[----:B-1----:R-:W-:Y:S06]  /*0820*/  @!P0 BRA `(.L_x_8) ;  /* 0x0000000000108947 */ /* 0x002fec0003800000 */
[----:B------:R-:W-:Y:S01]  /*0830*/  IMAD.MOV.U32 R3, RZ, RZ, R2 ;  /* 0x000000ffff037224 */ /* 0x000fe200078e0002 */
[----:B------:R-:W-:-:S07]  /*0840*/  MOV R8, 0x860 ;  /* 0x0000086000087802 */ /* 0x000fce0000000f00 */
[----:B------:R-:W-:Y:S05]  /*0850*/  CALL.REL.NOINC `($__internal_0_$__cuda_sm3x_div_rn_noftz_f32_slowpath) ;  /* 0x00000000007c7944 */ /* 0x000fea0003c00000 */
[----:B------:R-:W-:-:S07]  /*0860*/  IMAD.MOV.U32 R6, RZ, RZ, R3 ;  /* 0x000000ffff067224 */ /* 0x000fce00078e0003 */
.L_x_8:
[----:B------:R-:W-:Y:S05]  /*0870*/  BSYNC.RECONVERGENT B0 ;  /* 0x0000000000007941 */ /* 0x000fea0003800200 */
.L_x_7:
        /* <DEDUP_REMOVED lines=13> */
.L_x_10:
[----:B------:R-:W-:Y:S05]  /*0950*/  BSYNC.RECONVERGENT B0 ;  /* 0x0000000000007941 */ /* 0x000fea0003800200 */
.L_x_9:
[----:B------:R-:W0:Y:S01]  /*0960*/  LDCU UR4, c[0x0][0x390] ;  /* 0x00007200ff0477ac */ /* 0x000e220008000800 */
[----:B------:R-:W1:Y:S01]  /*0970*/  LDC.64 R2, c[0x0][0x388] ;  /* 0x0000e200ff027b82 */ /* 0x000e620000000a00 */
[----:B------:R-:W-:Y:S08]  /*0980*/  F2I.U32.TRUNC.NTZ R5, R5 ;  /* 0x0000000500057305 */ /* 0x000ff0000020f000 */
[----:B------:R-:W2:Y:S08]  /*0990*/  F2I.U32.TRUNC.NTZ R6, R6 ;  /* 0x0000000600067305 */ /* 0x000eb0000020f000 */
[----:B------:R-:W3:Y:S01]  /*09a0*/  F2I.U32.TRUNC.NTZ R7, R7 ;  /* 0x0000000700077305 */ /* 0x000ee2000020f000 */
[----:B0-----:R-:W-:-:S04]  /*09b0*/  IMAD R12, R12, UR4, R13 ;  /* 0x000000040c0c7c24 */ /* 0x001fc8000f8e020d */
[----:B------:R-:W-:Y:S01]  /*09c0*/  IMAD R9, R12, 0x3, RZ ;  /* 0x000000030c097824 */ /* 0x000fe200078e02ff */
[----:B--2---:R-:W-:-:S03]  /*09d0*/  LOP3.LUT R11, R6, 0xff, RZ, 0xc0, !PT ;  /* 0x000000ff060b7812 */ /* 0x004fc600078ec0ff */
[----:B-1----:R-:W-:Y:S01]  /*09e0*/  IMAD.WIDE R2, R9, 0x4, R2 ;  /* 0x0000000409027825 */ /* 0x002fe200078e0202 */
[----:B------:R-:W-:-:S04]  /*09f0*/  LOP3.LUT R9, R5, 0xff, RZ, 0xc0, !PT ;  /* 0x000000ff05097812 */ /* 0x000fc800078ec0ff */
[----:B------:R-:W-:Y:S01]  /*0a00*/  STG.E desc[UR8][R2.64+0x4], R11 ;  /* 0x0000040b02007986 */ /* 0x000fe2000c101908 */
[----:B---3--:R-:W-:-:S03]  /*0a10*/  LOP3.LUT R13, R7, 0xff, RZ, 0xc0, !PT ;  /* 0x000000ff070d7812 */ /* 0x008fc600078ec0ff */
[----:B------:R-:W-:Y:S04]  /*0a20*/  STG.E desc[UR8][R2.64], R9 ;  /* 0x0000000902007986 */ /* 0x000fe8000c101908 */
[----:B------:R-:W-:Y:S01]  /*0a30*/  STG.E desc[UR8][R2.64+0x8], R13 ;  /* 0x0000080d02007986 */ /* 0x000fe2000c101908 */
[----:B------:R-:W-:Y:S05]  /*0a40*/  EXIT ;  /* 0x000000000000794d */ /* 0x000fea0003800000 */
        .weak           $__internal_0_$__cuda_sm3x_div_rn_noftz_f32_slowpath
        .type           $__internal_0_$__cuda_sm3x_div_rn_noftz_f32_slowpath,@function
        .size           $__internal_0_$__cuda_sm3x_div_rn_noftz_f32_slowpath,(.L_x_23 - $__internal_0_$__cuda_sm3x_div_rn_noftz_f32_slowpath)
$__internal_0_$__cuda_sm3x_div_rn_noftz_f32_slowpath:
[--C-:B------:R-:W-:Y:S01]  /*0a50*/  SHF.R.U32.HI R9, RZ, 0x17, R4.reuse ;  /* 0x00000017ff097819 */ /* 0x100fe20000011604 */
[----:B------:R-:W-:Y:S01]  /*0a60*/  BSSY.RECONVERGENT B1, `(.L_x_11) ;  /* 0x0000063000017945 */ /* 0x000fe20003800200 */
[----:B------:R-:W-:Y:S01]  /*0a70*/  SHF.R.U32.HI R7, RZ, 0x17, R3 ;  /* 0x00000017ff077819 */ /* 0x000fe20000011603 */
[----:B------:R-:W-:Y:S01]  /*0a80*/  IMAD.MOV.U32 R10, RZ, RZ, R4 ;  /* 0x000000ffff0a7224 */ /* 0x000fe200078e0004 */
[----:B------:R-:W-:Y:S02]  /*0a90*/  LOP3.LUT R9, R9, 0xff, RZ, 0xc0, !PT ;  /* 0x000000ff09097812 */ /* 0x000fe400078ec0ff */
[----:B------:R-:W-:-:S03]  /*0aa0*/  LOP3.LUT R15, R7, 0xff, RZ, 0xc0, !PT ;  /* 0x000000ff070f7812 */ /* 0x000fc600078ec0ff */
[----:B------:R-:W-:Y:S01]  /*0ab0*/  VIADD R14, R9, 0xffffffff ;  /* 0xffffffff090e7836 */ /* 0x000fe20000000000 */
[----:B------:R-:W-:-:S04]  /*0ac0*/  IADD3 R11, PT, PT, R15, -0x1, RZ ;  /* 0xffffffff0f0b7810 */ /* 0x000fc80007ffe0ff */
[----:B------:R-:W-:-:S04]  /*0ad0*/  ISETP.GT.U32.AND P0, PT, R14, 0xfd, PT ;  /* 0x000000fd0e00780c */ /* 0x000fc80003f04070 */
[----:B------:R-:W-:-:S13]  /*0ae0*/  ISETP.GT.U32.OR P0, PT, R11, 0xfd, P0 ;  /* 0x000000fd0b00780c */ /* 0x000fda0000704470 */
[----:B------:R-:W-:Y:S01]  /*0af0*/  @!P0 IMAD.MOV.U32 R7, RZ, RZ, RZ ;  /* 0x000000ffff078224 */ /* 0x000fe200078e00ff */
[----:B------:R-:W-:Y:S06]  /*0b00*/  @!P0 BRA `(.L_x_12) ;  /* 0x00000000005c8947 */ /* 0x000fec0003800000 */
[----:B------:R-:W-:Y:S02]  /*0b10*/  FSETP.GTU.FTZ.AND P0, PT, |R3|, +INF , PT ;  /* 0x7f8000000300780b */ /* 0x000fe40003f1c200 */
[----:B------:R-:W-:-:S04]  /*0b20*/  FSETP.GTU.FTZ.AND P1, PT, |R4|, +INF , PT ;  /* 0x7f8000000400780b */ /* 0x000fc80003f3c200 */
[----:B------:R-:W-:-:S13]  /*0b30*/  PLOP3.LUT P0, PT, P0, P1, PT, 0xf8, 0x8f ;  /* 0x00000000008f781c */ /* 0x000fda0000703f70 */
[----:B------:R-:W-:Y:S05]  /*0b40*/  @P0 BRA `(.L_x_13) ;  /* 0x00000004004c0947 */ /* 0x000fea0003800000 */
[----:B------:R-:W-:-:S13]  /*0b50*/  LOP3.LUT P0, RZ, R10, 0x7fffffff, R3, 0xc8, !PT ;  /* 0x7fffffff0aff7812 */ /* 0x000fda000780c803 */
[----:B------:R-:W-:Y:S05]  /*0b60*/  @!P0 BRA `(.L_x_14) ;  /* 0x00000004003c8947 */ /* 0x000fea0003800000 */
[C---:B------:R-:W-:Y:S02]  /*0b70*/  FSETP.NEU.FTZ.AND P1, PT, |R3|.reuse, +INF , PT ;  /* 0x7f8000000300780b */ /* 0x040fe40003f3d200 */
[----:B------:R-:W-:Y:S02]  /*0b80*/  FSETP.NEU.FTZ.AND P2, PT, |R4|, +INF , PT ;  /* 0x7f8000000400780b */ /* 0x000fe40003f5d200 */
[----:B------:R-:W-:-:S11]  /*0b90*/  FSETP.NEU.FTZ.AND P0, PT, |R3|, +INF , PT ;  /* 0x7f8000000300780b */ /* 0x000fd60003f1d200 */
[----:B------:R-:W-:Y:S05]  /*0ba0*/  @!P2 BRA !P1, `(.L_x_14) ;  /* 0x00000004002ca947 */ /* 0x000fea0004800000 */
[----:B------:R-:W-:-:S04]  /*0bb0*/  LOP3.LUT P1, RZ, R3, 0x7fffffff, RZ, 0xc0, !PT ;  /* 0x7fffffff03ff7812 */ /* 0x000fc8000782c0ff */
[----:B------:R-:W-:-:S13]  /*0bc0*/  PLOP3.LUT P1, PT, P2, P1, PT, 0x2f, 0xf2 ;  /* 0x0000000000f2781c */ /* 0x000fda0001722577 */
[----:B------:R-:W-:Y:S05]  /*0bd0*/  @P1 BRA `(.L_x_15) ;  /* 0x0000000400181947 */ /* 0x000fea0003800000 */
[----:B------:R-:W-:-:S04]  /*0be0*/  LOP3.LUT P1, RZ, R10, 0x7fffffff, RZ, 0xc0, !PT ;  /* 0x7fffffff0aff7812 */ /* 0x000fc8000782c0ff */
[----:B------:R-:W-:-:S13]  /*0bf0*/  PLOP3.LUT P0, PT, P0, P1, PT, 0x2f, 0xf2 ;  /* 0x0000000000f2781c */ /* 0x000fda0000702577 */
[----:B------:R-:W-:Y:S05]  /*0c00*/  @P0 BRA `(.L_x_16) ;  /* 0x0000000400000947 */ /* 0x000fea0003800000 */
[----:B------:R-:W-:Y:S02]  /*0c10*/  ISETP.GE.AND P0, PT, R11, RZ, PT ;  /* 0x000000ff0b00720c */ /* 0x000fe40003f06270 */
[----:B------:R-:W-:-:S11]  /*0c20*/  ISETP.GE.AND P1, PT, R14, RZ, PT ;  /* 0x000000ff0e00720c */ /* 0x000fd60003f26270 */
[----:B------:R-:W-:Y:S02]  /*0c30*/  @P0 IMAD.MOV.U32 R7, RZ, RZ, RZ ;  /* 0x000000ffff070224 */ /* 0x000fe400078e00ff */
[----:B------:R-:W-:Y:S01]  /*0c40*/  @!P0 FFMA R3, R3, 1.84467440737095516160e+19, RZ ;  /* 0x5f80000003038823 */ /* 0x000fe200000000ff */
[----:B------:R-:W-:Y:S02]  /*0c50*/  @!P0 IMAD.MOV.U32 R7, RZ, RZ, -0x40 ;  /* 0xffffffc0ff078424 */ /* 0x000fe400078e00ff */
[----:B------:R-:W-:Y:S02]  /*0c60*/  @!P1 FFMA R10, R4, 1.84467440737095516160e+19, RZ ;  /* 0x5f800000040a9823 */ /* 0x000fe400000000ff */
[----:B------:R-:W-:-:S07]  /*0c70*/  @!P1 VIADD R7, R7, 0x40 ;  /* 0x0000004007079836 */ /* 0x000fce0000000000 */
.L_x_12:
[----:B------:R-:W-:Y:S01]  /*0c80*/  LEA R11, R9, 0xc0800000, 0x17 ;  /* 0xc0800000090b7811 */ /* 0x000fe200078eb8ff */
[----:B------:R-:W-:Y:S03]  /*0c90*/  BSSY.RECONVERGENT B2, `(.L_x_17) ;  /* 0x0000036000027945 */ /* 0x000fe60003800200 */
[----:B------:R-:W-:Y:S01]  /*0ca0*/  IADD3 R11, PT, PT, -R11, R10, RZ ;  /* 0x0000000a0b0b7210 */ /* 0x000fe20007ffe1ff */
[----:B------:R-:W-:-:S03]  /*0cb0*/  VIADD R10, R15, 0xffffff81 ;  /* 0xffffff810f0a7836 */ /* 0x000fc60000000000 */
[----:B------:R-:W0:Y:S01]  /*0cc0*/  MUFU.RCP R14, R11 ;  /* 0x0000000b000e7308 */ /* 0x000e220000001000 */
[----:B------:R-:W-:Y:S01]  /*0cd0*/  FADD.FTZ R16, -R11, -RZ ;  /* 0x800000ff0b107221 */ /* 0x000fe20000010100 */
[C---:B------:R-:W-:Y:S01]  /*0ce0*/  IMAD R3, R10.reuse, -0x800000, R3 ;  /* 0xff8000000a037824 */ /* 0x040fe200078e0203 */
[----:B------:R-:W-:-:S05]  /*0cf0*/  IADD3 R10, PT, PT, R10, 0x7f, -R9 ;  /* 0x0000007f0a0a7810 */ /* 0x000fca0007ffe809 */
[----:B------:R-:W-:Y:S02]  /*0d00*/  IMAD.IADD R10, R10, 0x1, R7 ;  /* 0x000000010a0a7824 */ /* 0x000fe400078e0207 */
[----:B0-----:R-:W-:-:S04]  /*0d10*/  FFMA R15, R14, R16, 1 ;  /* 0x3f8000000e0f7423 */ /* 0x001fc80000000010 */
[----:B------:R-:W-:-:S04]  /*0d20*/  FFMA R17, R14, R15, R14 ;  /* 0x0000000f0e117223 */ /* 0x000fc8000000000e */
[----:B------:R-:W-:-:S04]  /*0d30*/  FFMA R14, R3, R17, RZ ;  /* 0x00000011030e7223 */ /* 0x000fc800000000ff */
[----:B------:R-:W-:-:S04]  /*0d40*/  FFMA R15, R16, R14, R3 ;  /* 0x0000000e100f7223 */ /* 0x000fc80000000003 */
[----:B------:R-:W-:-:S04]  /*0d50*/  FFMA R14, R17, R15, R14 ;  /* 0x0000000f110e7223 */ /* 0x000fc8000000000e */
[----:B------:R-:W-:-:S04]  /*0d60*/  FFMA R15, R16, R14, R3 ;  /* 0x0000000e100f7223 */ /* 0x000fc80000000003 */
[----:B------:R-:W-:-:S05]  /*0d70*/  FFMA R3, R17, R15, R14 ;  /* 0x0000000f11037223 */ /* 0x000fca000000000e */
[----:B------:R-:W-:-:S04]  /*0d80*/  SHF.R.U32.HI R9, RZ, 0x17, R3 ;  /* 0x00000017ff097819 */ /* 0x000fc80000011603 */
[----:B------:R-:W-:-:S05]  /*0d90*/  LOP3.LUT R9, R9, 0xff, RZ, 0xc0, !PT ;  /* 0x000000ff09097812 */ /* 0x000fca00078ec0ff */
[----:B------:R-:W-:-:S04]  /*0da0*/  IMAD.IADD R11, R9, 0x1, R10 ;  /* 0x00000001090b7824 */ /* 0x000fc800078e020a */
[----:B------:R-:W-:-:S05]  /*0db0*/  VIADD R7, R11, 0xffffffff ;  /* 0xffffffff0b077836 */ /* 0x000fca0000000000 */
[----:B------:R-:W-:-:S13]  /*0dc0*/  ISETP.GE.U32.AND P0, PT, R7, 0xfe, PT ;  /* 0x000000fe0700780c */ /* 0x000fda0003f06070 */
[----:B------:R-:W-:Y:S05]  /*0dd0*/  @!P0 BRA `(.L_x_18) ;  /* 0x0000000000808947 */ /* 0x000fea0003800000 */
[----:B------:R-:W-:-:S13]  /*0de0*/  ISETP.GT.AND P0, PT, R11, 0xfe, PT ;  /* 0x000000fe0b00780c */ /* 0x000fda0003f04270 */
[----:B------:R-:W-:Y:S05]  /*0df0*/  @P0 BRA `(.L_x_19) ;  /* 0x00000000006c0947 */ /* 0x000fea0003800000 */
[----:B------:R-:W-:-:S13]  /*0e00*/  ISETP.GE.AND P0, PT, R11, 0x1, PT ;  /* 0x000000010b00780c */ /* 0x000fda0003f06270 */
[----:B------:R-:W-:Y:S05]  /*0e10*/  @P0 BRA `(.L_x_20) ;  /* 0x0000000000740947 */ /* 0x000fea0003800000 */
[----:B------:R-:W-:Y:S02]  /*0e20*/  ISETP.GE.AND P0, PT, R11, -0x18, PT ;  /* 0xffffffe80b00780c */ /* 0x000fe40003f06270 */
[----:B------:R-:W-:-:S11]  /*0e30*/  LOP3.LUT R3, R3, 0x80000000, RZ, 0xc0, !PT ;  /* 0x8000000003037812 */ /* 0x000fd600078ec0ff */
[----:B------:R-:W-:Y:S05]  /*0e40*/  @!P0 BRA `(.L_x_20) ;  /* 0x0000000000688947 */ /* 0x000fea0003800000 */
[CCC-:B------:R-:W-:Y:S01]  /*0e50*/  FFMA.RZ R7, R17.reuse, R15.reuse, R14.reuse ;  /* 0x0000000f11077223 */ /* 0x1c0fe2000000c00e */
[-CC-:B------:R-:W-:Y:S01]  /*0e60*/  FFMA.RM R10, R17, R15.reuse, R14.reuse ;  /* 0x0000000f110a7223 */ /* 0x180fe2000000400e */
[C---:B------:R-:W-:Y:S02]  /*0e70*/  ISETP.NE.AND P2, PT, R11.reuse, RZ, PT ;  /* 0x000000ff0b00720c */ /* 0x040fe40003f45270 */
[----:B------:R-:W-:Y:S02]  /*0e80*/  ISETP.NE.AND P1, PT, R11, RZ, PT ;  /* 0x000000ff0b00720c */ /* 0x000fe40003f25270 */
[----:B------:R-:W-:Y:S01]  /*0e90*/  LOP3.LUT R9, R7, 0x7fffff, RZ, 0xc0, !PT ;  /* 0x007fffff07097812 */ /* 0x000fe200078ec0ff */
[----:B------:R-:W-:Y:S01]  /*0ea0*/  FFMA.RP R7, R17, R15, R14 ;  /* 0x0000000f11077223 */ /* 0x000fe2000000800e */
[C---:B------:R-:W-:Y:S01]  /*0eb0*/  VIADD R14, R11.reuse, 0x20 ;  /* 0x000000200b0e7836 */ /* 0x040fe20000000000 */
[----:B------:R-:W-:Y:S02]  /*0ec0*/  IADD3 R11, PT, PT, -R11, RZ, RZ ;  /* 0x000000ff0b0b7210 */ /* 0x000fe40007ffe1ff */
[----:B------:R-:W-:-:S02]  /*0ed0*/  LOP3.LUT R9, R9, 0x800000, RZ, 0xfc, !PT ;  /* 0x0080000009097812 */ /* 0x000fc400078efcff */
[----:B------:R-:W-:Y:S02]  /*0ee0*/  FSETP.NEU.FTZ.AND P0, PT, R7, R10, PT ;  /* 0x0000000a0700720b */ /* 0x000fe40003f1d000 */
[----:B------:R-:W-:Y:S02]  /*0ef0*/  SHF.L.U32 R14, R9, R14, RZ ;  /* 0x0000000e090e7219 */ /* 0x000fe400000006ff */
[----:B------:R-:W-:Y:S02]  /*0f00*/  SEL R10, R11, RZ, P2 ;  /* 0x000000ff0b0a7207 */ /* 0x000fe40001000000 */
[----:B------:R-:W-:Y:S02]  /*0f10*/  ISETP.NE.AND P1, PT, R14, RZ, P1 ;  /* 0x000000ff0e00720c */ /* 0x000fe40000f25270 */
[----:B------:R-:W-:Y:S02]  /*0f20*/  SHF.R.U32.HI R10, RZ, R10, R9 ;  /* 0x0000000aff0a7219 */ /* 0x000fe40000011609 */
[----:B------:R-:W-:-:S02]  /*0f30*/  PLOP3.LUT P0, PT, P0, P1, PT, 0xf8, 0x8f ;  /* 0x00000000008f781c */ /* 0x000fc40000703f70 */
[----:B------:R-:W-:Y:S02]  /*0f40*/  SHF.R.U32.HI R14, RZ, 0x1, R10 ;  /* 0x00000001ff0e7819 */ /* 0x000fe4000001160a */
[----:B------:R-:W-:-:S04]  /*0f50*/  SEL R7, RZ, 0x1, !P0 ;  /* 0x00000001ff077807 */ /* 0x000fc80004000000 */
[----:B------:R-:W-:-:S04]  /*0f60*/  LOP3.LUT R7, R7, 0x1, R14, 0xf8, !PT ;  /* 0x0000000107077812 */ /* 0x000fc800078ef80e */
[----:B------:R-:W-:-:S05]  /*0f70*/  LOP3.LUT R7, R7, R10, RZ, 0xc0, !PT ;  /* 0x0000000a07077212 */ /* 0x000fca00078ec0ff */
[----:B------:R-:W-:-:S05]  /*0f80*/  IMAD.IADD R14, R14, 0x1, R7 ;  /* 0x000000010e0e7824 */ /* 0x000fca00078e0207 */
[----:B------:R-:W-:Y:S01]  /*0f90*/  LOP3.LUT R3, R14, R3, RZ, 0xfc, !PT ;  /* 0x000000030e037212 */ /* 0x000fe200078efcff */
[----:B------:R-:W-:Y:S06]  /*0fa0*/  BRA `(.L_x_20) ;  /* 0x0000000000107947 */ /* 0x000fec0003800000 */
.L_x_19:
[----:B------:R-:W-:-:S04]  /*0fb0*/  LOP3.LUT R3, R3, 0x80000000, RZ, 0xc0, !PT ;  /* 0x8000000003037812 */ /* 0x000fc800078ec0ff */
[----:B------:R-:W-:Y:S01]  /*0fc0*/  LOP3.LUT R3, R3, 0x7f800000, RZ, 0xfc, !PT ;  /* 0x7f80000003037812 */ /* 0x000fe200078efcff */
[----:B------:R-:W-:Y:S06]  /*0fd0*/  BRA `(.L_x_20) ;  /* 0x0000000000047947 */ /* 0x000fec0003800000 */
.L_x_18:
[----:B------:R-:W-:-:S07]  /*0fe0*/  IMAD R3, R10, 0x800000, R3 ;  /* 0x008000000a037824 */ /* 0x000fce00078e0203 */
.L_x_20:
[----:B------:R-:W-:Y:S05]  /*0ff0*/  BSYNC.RECONVERGENT B2 ;  /* 0x0000000000027941 */ /* 0x000fea0003800200 */
.L_x_17:
[----:B------:R-:W-:Y:S05]  /*1000*/  BRA `(.L_x_21) ;  /* 0x0000000000207947 */ /* 0x000fea0003800000 */
.L_x_16:
[----:B------:R-:W-:-:S04]  /*1010*/  LOP3.LUT R3, R10, 0x80000000, R3, 0x48, !PT ;  /* 0x800000000a037812 */ /* 0x000fc800078e4803 */
[----:B------:R-:W-:Y:S01]  /*1020*/  LOP3.LUT R3, R3, 0x7f800000, RZ, 0xfc, !PT ;  /* 0x7f80000003037812 */ /* 0x000fe200078efcff */
[----:B------:R-:W-:Y:S06]  /*1030*/  BRA `(.L_x_21) ;  /* 0x0000000000147947 */ /* 0x000fec0003800000 */
.L_x_15:
[----:B------:R-:W-:Y:S01]  /*1040*/  LOP3.LUT R3, R10, 0x80000000, R3, 0x48, !PT ;  /* 0x800000000a037812 */ /* 0x000fe200078e4803 */
[----:B------:R-:W-:Y:S06]  /*1050*/  BRA `(.L_x_21) ;  /* 0x00000000000c7947 */ /* 0x000fec0003800000 */
.L_x_14:
[----:B------:R-:W0:Y:S01]  /*1060*/  MUFU.RSQ R3, -QNAN ;  /* 0xffc0000000037908 */ /* 0x000e220000001400 */
[----:B------:R-:W-:Y:S05]  /*1070*/  BRA `(.L_x_21) ;  /* 0x0000000000047947 */ /* 0x000fea0003800000 */
.L_x_13:
[----:B------:R-:W-:-:S07]  /*1080*/  FADD.FTZ R3, R3, R4 ;  /* 0x0000000403037221 */ /* 0x000fce0000010000 */
.L_x_21:
[----:B------:R-:W-:Y:S05]  /*1090*/  BSYNC.RECONVERGENT B1 ;  /* 0x0000000000017941 */ /* 0x000fea0003800200 */
.L_x_11:
[----:B------:R-:W-:-:S04]  /*10a0*/  IMAD.MOV.U32 R9, RZ, RZ, 0x0 ;  /* 0x00000000ff097424 */ /* 0x000fc800078e00ff */
[----:B0-----:R-:W-:Y:S05]  /*10b0*/  RET.REL.NODEC R8 `(_Z9blurImagePjS_ii) ;  /* 0xffffffec08d07950 */ /* 0x001fea0003c3ffff */
.L_x_22:
[----:B------:R-:W-:-:S00]  /*10c0*/  BRA `(.L_x_22) ;  /* 0xfffffffc00fc7947 */ /* 0x000fc0000383ffff */
[----:B------:R-:W-:-:S00]  /*10d0*/  NOP ;  /* 0x0000000000007918 */ /* 0x000fc00000000000 */
        /* <DEDUP_REMOVED lines=10> */
.L_x_23:


//--------------------- .nv.shared.reserved.0     --------------------------
	.section	.nv.shared.reserved.0,"aw",@nobits
	.weak		__nv_reservedSMEM_offset_0_alias
	.size		__nv_reservedSMEM_offset_0_alias, 0, 64
	.other		__nv_reservedSMEM_offset_0_alias,@"STO_CUDA_RESERVED_SHARED STV_DEFAULT"
__nv_reservedSMEM_offset_0_alias:
	.zero		0
	.zero		64


//--------------------- .nv.constant0._Z9blurImagePjS_ii --------------------------
	.section	.nv.constant0._Z9blurImagePjS_ii,"a",@progbits
	.sectionflags	@""
	.align	4
.nv.constant0._Z9blurImagePjS_ii:
	.zero		920


//--------------------- SYMBOLS --------------------------

	.type		.nv.reservedSmem.offset0,@object
	.size		.nv.reservedSmem.offset0,0x4
